//
// Generated by NVIDIA NVVM Compiler
//
// Compiler Build ID: CL-36424714
// Cuda compilation tools, release 13.0, V13.0.88
// Based on NVVM 20.0.0
//

.version 9.0
.target sm_100
.address_size 64

	// .globl	_Z14int_sum_kernelILi512EEvPKimmPi
// _ZZ14int_sum_kernelILi512EEvPKimmPiE6s_data has been demoted

.visible .entry _Z14int_sum_kernelILi512EEvPKimmPi(
	.param .u64 .ptr .align 1 _Z14int_sum_kernelILi512EEvPKimmPi_param_0,
	.param .u64 _Z14int_sum_kernelILi512EEvPKimmPi_param_1,
	.param .u64 _Z14int_sum_kernelILi512EEvPKimmPi_param_2,
	.param .u64 .ptr .align 1 _Z14int_sum_kernelILi512EEvPKimmPi_param_3
)
{
	.reg .pred 	%p<19>;
	.reg .b32 	%r<120>;
	.reg .b64 	%rd<50>;
	// demoted variable
	.shared .align 4 .b8 _ZZ14int_sum_kernelILi512EEvPKimmPiE6s_data[8192];
	ld.param.u64 	%rd26, [_Z14int_sum_kernelILi512EEvPKimmPi_param_0];
	ld.param.u64 	%rd24, [_Z14int_sum_kernelILi512EEvPKimmPi_param_2];
	ld.param.u64 	%rd25, [_Z14int_sum_kernelILi512EEvPKimmPi_param_3];
	cvta.to.global.u64 	%rd1, %rd26;
	mov.u32 	%r1, %ctaid.x;
	mov.u32 	%r2, %tid.x;
	shl.b32 	%r17, %r2, 2;
	mov.u32 	%r18, _ZZ14int_sum_kernelILi512EEvPKimmPiE6s_data;
	add.s32 	%r3, %r18, %r17;
	mov.b32 	%r19, 0;
	st.shared.u32 	[%r3], %r19;
	setp.eq.s64 	%p1, %rd24, 0;
	@%p1 bra 	$L__BB0_14;
	cvt.u32.u64 	%r22, %rd24;
	mov.u32 	%r23, %ntid.x;
	mul.lo.s32 	%r24, %r1, %r23;
	mul.lo.s32 	%r25, %r24, %r22;
	cvt.s64.s32 	%rd2, %r25;
	cvt.u64.u32 	%rd28, %r2;
	mul.lo.s64 	%rd3, %rd24, %rd28;
	add.s64 	%rd4, %rd3, %rd2;
	and.b64  	%rd5, %rd24, 15;
	setp.lt.u64 	%p2, %rd24, 16;
	mov.b64 	%rd46, 0;
	mov.b32 	%r119, 0;
	@%p2 bra 	$L__BB0_4;
	and.b64  	%rd46, %rd24, -16;
	shl.b64 	%rd29, %rd4, 2;
	add.s64 	%rd30, %rd29, %rd1;
	add.s64 	%rd43, %rd30, 32;
	mov.b32 	%r119, 0;
	mov.u64 	%rd44, %rd46;
$L__BB0_3:
	.pragma "nounroll";
	ld.global.u32 	%r27, [%rd43+-32];
	add.s32 	%r28, %r119, %r27;
	ld.global.u32 	%r29, [%rd43+-28];
	add.s32 	%r30, %r28, %r29;
	ld.global.u32 	%r31, [%rd43+-24];
	add.s32 	%r32, %r30, %r31;
	ld.global.u32 	%r33, [%rd43+-20];
	add.s32 	%r34, %r32, %r33;
	ld.global.u32 	%r35, [%rd43+-16];
	add.s32 	%r36, %r34, %r35;
	ld.global.u32 	%r37, [%rd43+-12];
	add.s32 	%r38, %r36, %r37;
	ld.global.u32 	%r39, [%rd43+-8];
	add.s32 	%r40, %r38, %r39;
	ld.global.u32 	%r41, [%rd43+-4];
	add.s32 	%r42, %r40, %r41;
	ld.global.u32 	%r43, [%rd43];
	add.s32 	%r44, %r42, %r43;
	ld.global.u32 	%r45, [%rd43+4];
	add.s32 	%r46, %r44, %r45;
	ld.global.u32 	%r47, [%rd43+8];
	add.s32 	%r48, %r46, %r47;
	ld.global.u32 	%r49, [%rd43+12];
	add.s32 	%r50, %r48, %r49;
	ld.global.u32 	%r51, [%rd43+16];
	add.s32 	%r52, %r50, %r51;
	ld.global.u32 	%r53, [%rd43+20];
	add.s32 	%r54, %r52, %r53;
	ld.global.u32 	%r55, [%rd43+24];
	add.s32 	%r56, %r54, %r55;
	ld.global.u32 	%r57, [%rd43+28];
	add.s32 	%r119, %r56, %r57;
	add.s64 	%rd44, %rd44, -16;
	add.s64 	%rd43, %rd43, 64;
	setp.ne.s64 	%p3, %rd44, 0;
	@%p3 bra 	$L__BB0_3;
$L__BB0_4:
	setp.eq.s64 	%p4, %rd5, 0;
	@%p4 bra 	$L__BB0_13;
	and.b64  	%rd13, %rd24, 7;
	setp.lt.u64 	%p5, %rd5, 8;
	@%p5 bra 	$L__BB0_7;
	add.s64 	%rd31, %rd4, %rd46;
	shl.b64 	%rd32, %rd31, 2;
	add.s64 	%rd33, %rd1, %rd32;
	ld.global.u32 	%r59, [%rd33];
	add.s32 	%r60, %r119, %r59;
	ld.global.u32 	%r61, [%rd33+4];
	add.s32 	%r62, %r60, %r61;
	ld.global.u32 	%r63, [%rd33+8];
	add.s32 	%r64, %r62, %r63;
	ld.global.u32 	%r65, [%rd33+12];
	add.s32 	%r66, %r64, %r65;
	ld.global.u32 	%r67, [%rd33+16];
	add.s32 	%r68, %r66, %r67;
	ld.global.u32 	%r69, [%rd33+20];
	add.s32 	%r70, %r68, %r69;
	ld.global.u32 	%r71, [%rd33+24];
	add.s32 	%r72, %r70, %r71;
	ld.global.u32 	%r73, [%rd33+28];
	add.s32 	%r119, %r72, %r73;
	add.s64 	%rd46, %rd46, 8;
$L__BB0_7:
	setp.eq.s64 	%p6, %rd13, 0;
	@%p6 bra 	$L__BB0_13;
	and.b64  	%rd48, %rd24, 3;
	setp.lt.u64 	%p7, %rd13, 4;
	@%p7 bra 	$L__BB0_10;
	add.s64 	%rd34, %rd4, %rd46;
	shl.b64 	%rd35, %rd34, 2;
	add.s64 	%rd36, %rd1, %rd35;
	ld.global.u32 	%r75, [%rd36];
	add.s32 	%r76, %r119, %r75;
	ld.global.u32 	%r77, [%rd36+4];
	add.s32 	%r78, %r76, %r77;
	ld.global.u32 	%r79, [%rd36+8];
	add.s32 	%r80, %r78, %r79;
	ld.global.u32 	%r81, [%rd36+12];
	add.s32 	%r119, %r80, %r81;
	add.s64 	%rd46, %rd46, 4;
$L__BB0_10:
	setp.eq.s64 	%p8, %rd48, 0;
	@%p8 bra 	$L__BB0_13;
	add.s64 	%rd37, %rd46, %rd3;
	add.s64 	%rd38, %rd37, %rd2;
	shl.b64 	%rd39, %rd38, 2;
	add.s64 	%rd49, %rd1, %rd39;
$L__BB0_12:
	.pragma "nounroll";
	ld.global.u32 	%r82, [%rd49];
	add.s32 	%r119, %r119, %r82;
	add.s64 	%rd49, %rd49, 4;
	add.s64 	%rd48, %rd48, -1;
	setp.ne.s64 	%p9, %rd48, 0;
	@%p9 bra 	$L__BB0_12;
$L__BB0_13:
	st.shared.u32 	[%r3], %r119;
$L__BB0_14:
	bar.sync 	0;
	setp.gt.u32 	%p10, %r2, 255;
	@%p10 bra 	$L__BB0_16;
	ld.shared.u32 	%r83, [%r3+1024];
	ld.shared.u32 	%r84, [%r3];
	add.s32 	%r85, %r84, %r83;
	st.shared.u32 	[%r3], %r85;
$L__BB0_16:
	bar.sync 	0;
	setp.gt.u32 	%p11, %r2, 127;
	@%p11 bra 	$L__BB0_18;
	ld.shared.u32 	%r86, [%r3+512];
	ld.shared.u32 	%r87, [%r3];
	add.s32 	%r88, %r87, %r86;
	st.shared.u32 	[%r3], %r88;
$L__BB0_18:
	bar.sync 	0;
	setp.gt.u32 	%p12, %r2, 63;
	@%p12 bra 	$L__BB0_20;
	ld.shared.u32 	%r89, [%r3+256];
	ld.shared.u32 	%r90, [%r3];
	add.s32 	%r91, %r90, %r89;
	st.shared.u32 	[%r3], %r91;
$L__BB0_20:
	bar.sync 	0;
	setp.gt.u32 	%p13, %r2, 31;
	@%p13 bra 	$L__BB0_22;
	ld.shared.u32 	%r92, [%r3+128];
	ld.shared.u32 	%r93, [%r3];
	add.s32 	%r94, %r93, %r92;
	st.shared.u32 	[%r3], %r94;
$L__BB0_22:
	bar.sync 	0;
	setp.gt.u32 	%p14, %r2, 15;
	@%p14 bra 	$L__BB0_24;
	ld.shared.u32 	%r95, [%r3+64];
	ld.shared.u32 	%r96, [%r3];
	add.s32 	%r97, %r96, %r95;
	st.shared.u32 	[%r3], %r97;
$L__BB0_24:
	bar.sync 	0;
	setp.gt.u32 	%p15, %r2, 7;
	@%p15 bra 	$L__BB0_26;
	ld.shared.u32 	%r98, [%r3+32];
	ld.shared.u32 	%r99, [%r3];
	add.s32 	%r100, %r99, %r98;
	st.shared.u32 	[%r3], %r100;
$L__BB0_26:
	bar.sync 	0;
	setp.gt.u32 	%p16, %r2, 3;
	@%p16 bra 	$L__BB0_28;
	ld.shared.u32 	%r101, [%r3+16];
	ld.shared.u32 	%r102, [%r3];
	add.s32 	%r103, %r102, %r101;
	st.shared.u32 	[%r3], %r103;
$L__BB0_28:
	bar.sync 	0;
	setp.gt.u32 	%p17, %r2, 1;
	@%p17 bra 	$L__BB0_30;
	ld.shared.u32 	%r104, [%r3+8];
	ld.shared.u32 	%r105, [%r3];
	add.s32 	%r106, %r105, %r104;
	st.shared.u32 	[%r3], %r106;
$L__BB0_30:
	bar.sync 	0;
	setp.ne.s32 	%p18, %r2, 0;
	@%p18 bra 	$L__BB0_32;
	ld.shared.u32 	%r107, [_ZZ14int_sum_kernelILi512EEvPKimmPiE6s_data+4];
	ld.shared.u32 	%r108, [%r3];
	add.s32 	%r109, %r108, %r107;
	st.shared.u32 	[%r3], %r109;
$L__BB0_32:
	bar.sync 	0;
	cvta.to.global.u64 	%rd40, %rd25;
	ld.shared.u32 	%r110, [_ZZ14int_sum_kernelILi512EEvPKimmPiE6s_data];
	mul.wide.u32 	%rd41, %r1, 4;
	add.s64 	%rd42, %rd40, %rd41;
	st.global.u32 	[%rd42], %r110;
	ret;

}


// ===== COMPILED SASS (sm_100) =====

	.target	sm_100

	.elftype	@"ET_EXEC"


//--------------------- .note.nv.tkinfo           --------------------------
	.section	.note.nv.tkinfo,"",@"SHT_NOTE"
	.sectionflags	@"SHF_NOTE_NV_TKINFO"
	.tkinfo
        /*0018*/ 	.word	0x00000002
        /*0030*/ 	.string	""
        /*0030*/ 	.string	"ptxas"
        /*0030*/ 	.string	"Cuda compilation tools, release 13.0, V13.0.88"
        /*0030*/ 	.string	"Build cuda_13.0.r13.0/compiler.36424714_0"
        /*0030*/ 	.string	"-arch sm_100 -m 64 "



//--------------------- .note.nv.cuinfo           --------------------------
	.section	.note.nv.cuinfo,"",@"SHT_NOTE"
	.sectionflags	@"SHF_NOTE_NV_CUINFO"
        /*0018*/ 	.short	0x0002
        /*001a*/ 	.short	0x0064
        /*001c*/ 	.short	0x0082
	.zero		2


//--------------------- .nv.info                  --------------------------
	.section	.nv.info,"",@"SHT_CUDA_INFO"
	.align	4


	//----- nvinfo : EIATTR_REGCOUNT
	.align		4
        /*0000*/ 	.byte	0x04, 0x2f
        /*0002*/ 	.short	(.L_1 - .L_0)
	.align		4
.L_0:
        /*0004*/ 	.word	index@(_Z14int_sum_kernelILi512EEvPKimmPi)
        /*0008*/ 	.word	0x0000001d


	//----- nvinfo : EIATTR_FRAME_SIZE
	.align		4
.L_1:
        /*000c*/ 	.byte	0x04, 0x11
        /*000e*/ 	.short	(.L_3 - .L_2)
	.align		4
.L_2:
        /*0010*/ 	.word	index@(_Z14int_sum_kernelILi512EEvPKimmPi)
        /*0014*/ 	.word	0x00000000


	//----- nvinfo : EIATTR_MIN_STACK_SIZE
	.align		4
.L_3:
        /*0018*/ 	.byte	0x04, 0x12
        /*001a*/ 	.short	(.L_5 - .L_4)
	.align		4
.L_4:
        /*001c*/ 	.word	index@(_Z14int_sum_kernelILi512EEvPKimmPi)
        /*0020*/ 	.word	0x00000000
.L_5:


//--------------------- .nv.compat                --------------------------
	.section	.nv.compat,"",@"SHT_CUDA_COMPAT_INFO"
	.align	4
        /*0000*/ 	.byte	0x02, 0x09, 0x00, 0x00, 0x02, 0x02, 0x01, 0x00, 0x02, 0x05, 0x05, 0x00, 0x03, 0x07, 0x01, 0x01
        /*0010*/ 	.byte	0x02, 0x03, 0x00, 0x00, 0x02, 0x06, 0x01, 0x00, 0x04, 0x0b, 0x08, 0x00, 0x09, 0x00, 0x00, 0x00
        /*0020*/ 	.byte	0x00, 0x00, 0x00, 0x00


//--------------------- .nv.info._Z14int_sum_kernelILi512EEvPKimmPi --------------------------
	.section	.nv.info._Z14int_sum_kernelILi512EEvPKimmPi,"",@"SHT_CUDA_INFO"
	.sectionflags	@""
	.align	4


	//----- nvinfo : EIATTR_CUDA_API_VERSION
	.align		4
        /*0000*/ 	.byte	0x04, 0x37
        /*0002*/ 	.short	(.L_7 - .L_6)
.L_6:
        /*0004*/ 	.word	0x00000082


	//----- nvinfo : EIATTR_KPARAM_INFO
	.align		4
.L_7:
        /*0008*/ 	.byte	0x04, 0x17
        /*000a*/ 	.short	(.L_9 - .L_8)
.L_8:
        /*000c*/ 	.word	0x00000000
        /*0010*/ 	.short	0x0003
        /*0012*/ 	.short	0x0018
        /*0014*/ 	.byte	0x00, 0xf5, 0x21, 0x00


	//----- nvinfo : EIATTR_KPARAM_INFO
	.align		4
.L_9:
        /*0018*/ 	.byte	0x04, 0x17
        /*001a*/ 	.short	(.L_11 - .L_10)
.L_10:
        /*001c*/ 	.word	0x00000000
        /*0020*/ 	.short	0x0002
        /*0022*/ 	.short	0x0010
        /*0024*/ 	.byte	0x00, 0xf0, 0x21, 0x00


	//----- nvinfo : EIATTR_KPARAM_INFO
	.align		4
.L_11:
        /*0028*/ 	.byte	0x04, 0x17
        /*002a*/ 	.short	(.L_13 - .L_12)
.L_12:
        /*002c*/ 	.word	0x00000000
        /*0030*/ 	.short	0x0001
        /*0032*/ 	.short	0x0008
        /*0034*/ 	.byte	0x00, 0xf0, 0x21, 0x00


	//----- nvinfo : EIATTR_KPARAM_INFO
	.align		4
.L_13:
        /*0038*/ 	.byte	0x04, 0x17
        /*003a*/ 	.short	(.L_15 - .L_14)
.L_14:
        /*003c*/ 	.word	0x00000000
        /*0040*/ 	.short	0x0000
        /*0042*/ 	.short	0x0000
        /*0044*/ 	.byte	0x00, 0xf5, 0x21, 0x00


	//----- nvinfo : EIATTR_SPARSE_MMA_MASK
	.align		4
.L_15:
        /*0048*/ 	.byte	0x03, 0x50
        /*004a*/ 	.short	0x0000


	//----- nvinfo : EIATTR_MAXREG_COUNT
	.align		4
        /*004c*/ 	.byte	0x03, 0x1b
        /*004e*/ 	.short	0x00ff


	//----- nvinfo : EIATTR_NUM_BARRIERS
	.align		4
        /*0050*/ 	.byte	0x02, 0x4c
        /*0052*/ 	.byte	0x01
	.zero		1


	//----- nvinfo : EIATTR_MERCURY_ISA_VERSION
	.align		4
        /*0054*/ 	.byte	0x03, 0x5f
        /*0056*/ 	.short	0x0101


	//----- nvinfo : EIATTR_VRC_CTA_INIT_COUNT
	.align		4
        /*0058*/ 	.byte	0x02, 0x4a
	.zero		1
	.zero		1


	//----- nvinfo : EIATTR_EXIT_INSTR_OFFSETS
	.align		4
        /*005c*/ 	.byte	0x04, 0x1c
        /*005e*/ 	.short	(.L_17 - .L_16)


	//   ....[0]....
.L_16:
        /*0060*/ 	.word	0x00000c50


	//----- nvinfo : EIATTR_CBANK_PARAM_SIZE
	.align		4
.L_17:
        /*0064*/ 	.byte	0x03, 0x19
        /*0066*/ 	.short	0x0020


	//----- nvinfo : EIATTR_PARAM_CBANK
	.align		4
        /*0068*/ 	.byte	0x04, 0x0a
        /*006a*/ 	.short	(.L_19 - .L_18)
	.align		4
.L_18:
        /*006c*/ 	.word	index@(.nv.constant0._Z14int_sum_kernelILi512EEvPKimmPi)
        /*0070*/ 	.short	0x0380
        /*0072*/ 	.short	0x0020


	//----- nvinfo : EIATTR_SW_WAR
	.align		4
.L_19:
        /*0074*/ 	.byte	0x04, 0x36
        /*0076*/ 	.short	(.L_21 - .L_20)
.L_20:
        /*0078*/ 	.word	0x00000008
.L_21:


//--------------------- .nv.callgraph             --------------------------
	.section	.nv.callgraph,"",@"SHT_CUDA_CALLGRAPH"
	.align	4
	.sectionentsize	8
	.align		4
        /*0000*/ 	.word	0x00000000
	.align		4
        /*0004*/ 	.word	0xffffffff
	.align		4
        /*0008*/ 	.word	0x00000000
	.align		4
        /*000c*/ 	.word	0xfffffffe
	.align		4
        /*0010*/ 	.word	0x00000000
	.align		4
        /*0014*/ 	.word	0xfffffffd
	.align		4
        /*0018*/ 	.word	0x00000000
	.align		4
        /*001c*/ 	.word	0xfffffffc


//--------------------- .text._Z14int_sum_kernelILi512EEvPKimmPi --------------------------
	.section	.text._Z14int_sum_kernelILi512EEvPKimmPi,"ax",@progbits
	.align	128
        .global         _Z14int_sum_kernelILi512EEvPKimmPi
        .type           _Z14int_sum_kernelILi512EEvPKimmPi,@function
        .size           _Z14int_sum_kernelILi512EEvPKimmPi,(.L_x_7 - _Z14int_sum_kernelILi512EEvPKimmPi)
        .other          _Z14int_sum_kernelILi512EEvPKimmPi,@"STO_CUDA_ENTRY STV_DEFAULT"
_Z14int_sum_kernelILi512EEvPKimmPi:
.text._Z14int_sum_kernelILi512EEvPKimmPi:
[----:B------:R-:W-:Y:S01]  /*0000*/  LDC R1, c[0x0][0x37c] ;  /* 0x0000df00ff017b82 */ /* 0x000fe20000000800 */
[----:B------:R-:W0:Y:S07]  /*0010*/  S2R R11, SR_TID.X ;  /* 0x00000000000b7919 */ /* 0x000e2e0000002100 */
[----:B------:R-:W1:Y:S01]  /*0020*/  S2UR UR5, SR_CgaCtaId ;  /* 0x00000000000579c3 */ /* 0x000e620000008800 */
[----:B------:R-:W-:Y:S01]  /*0030*/  UMOV UR4, 0x400 ;  /* 0x0000040000047882 */ /* 0x000fe20000000000 */
[----:B------:R-:W2:Y:S01]  /*0040*/  LDCU.64 UR6, c[0x0][0x358] ;  /* 0x00006b00ff0677ac */ /* 0x000ea20008000a00 */
[----:B------:R-:W3:Y:S05]  /*0050*/  S2R R0, SR_CTAID.X ;  /* 0x0000000000007919 */ /* 0x000eea0000002500 */
[----:B------:R-:W4:Y:S01]  /*0060*/  LDC.64 R2, c[0x0][0x390] ;  /* 0x0000e400ff027b82 */ /* 0x000f220000000a00 */
[----:B-1----:R-:W-:-:S06]  /*0070*/  ULEA UR4, UR5, UR4, 0x18 ;  /* 0x0000000405047291 */ /* 0x002fcc000f8ec0ff */
[----:B0-----:R-:W-:Y:S02]  /*0080*/  LEA R10, R11, UR4, 0x2 ;  /* 0x000000040b0a7c11 */ /* 0x001fe4000f8e10ff */
[----:B----4-:R-:W-:-:S03]  /*0090*/  ISETP.NE.U32.AND P0, PT, R2, RZ, PT ;  /* 0x000000ff0200720c */ /* 0x010fc60003f05070 */
[----:B------:R0:W-:Y:S01]  /*00a0*/  STS [R10], RZ ;  /* 0x000000ff0a007388 */ /* 0x0001e20000000800 */
[----:B------:R-:W-:-:S13]  /*00b0*/  ISETP.NE.AND.EX P0, PT, R3, RZ, PT, P0 ;  /* 0x000000ff0300720c */ /* 0x000fda0003f05300 */
[----:B0-23--:R-:W-:Y:S05]  /*00c0*/  @!P0 BRA `(.L_x_0) ;  /* 0x0000000400f48947 */ /* 0x00dfea0003800000 */
[----:B------:R-:W0:Y:S01]  /*00d0*/  LDCU UR5, c[0x0][0x360] ;  /* 0x00006c00ff0577ac */ /* 0x000e220008000800 */
[C---:B------:R-:W-:Y:S02]  /*00e0*/  ISETP.GE.U32.AND P1, PT, R2.reuse, 0x10, PT ;  /* 0x000000100200780c */ /* 0x040fe40003f26070 */
[----:B------:R-:W-:Y:S02]  /*00f0*/  CS2R R12, SRZ ;  /* 0x00000000000c7805 */ /* 0x000fe4000001ff00 */
[----:B------:R-:W-:Y:S01]  /*0100*/  LOP3.LUT R23, R2, 0xf, RZ, 0xc0, !PT ;  /* 0x0000000f02177812 */ /* 0x000fe200078ec0ff */
[----:B------:R-:W-:Y:S01]  /*0110*/  IMAD.MOV.U32 R17, RZ, RZ, RZ ;  /* 0x000000ffff117224 */ /* 0x000fe200078e00ff */
[----:B------:R-:W-:Y:S01]  /*0120*/  ISETP.GE.U32.AND.EX P1, PT, R3, RZ, PT, P1 ;  /* 0x000000ff0300720c */ /* 0x000fe20003f26110 */
[----:B------:R-:W-:Y:S01]  /*0130*/  IMAD R3, R11, R3, RZ ;  /* 0x000000030b037224 */ /* 0x000fe200078e02ff */
[----:B------:R-:W-:-:S04]  /*0140*/  ISETP.NE.U32.AND P0, PT, R23, RZ, PT ;  /* 0x000000ff1700720c */ /* 0x000fc80003f05070 */
[----:B------:R-:W-:Y:S01]  /*0150*/  ISETP.NE.AND.EX P0, PT, RZ, RZ, PT, P0 ;  /* 0x000000ffff00720c */ /* 0x000fe20003f05300 */
[----:B0-----:R-:W-:-:S04]  /*0160*/  IMAD R5, R0, UR5, RZ ;  /* 0x0000000500057c24 */ /* 0x001fc8000f8e02ff */
[----:B------:R-:W-:-:S05]  /*0170*/  IMAD R4, R5, R2, RZ ;  /* 0x0000000205047224 */ /* 0x000fca00078e02ff */
[----:B------:R-:W-:-:S03]  /*0180*/  SHF.R.S32.HI R5, RZ, 0x1f, R4 ;  /* 0x0000001fff057819 */ /* 0x000fc60000011404 */
[----:B------:R-:W-:-:S04]  /*0190*/  IMAD.WIDE.U32 R6, R11, R2, R4 ;  /* 0x000000020b067225 */ /* 0x000fc800078e0004 */
[----:B------:R-:W-:Y:S01]  /*01a0*/  IMAD.IADD R15, R7, 0x1, R3 ;  /* 0x00000001070f7824 */ /* 0x000fe200078e0203 */
[----:B------:R-:W-:Y:S06]  /*01b0*/  @!P1 BRA `(.L_x_1) ;  /* 0x0000000000ac9947 */ /* 0x000fec0003800000 */
[----:B------:R-:W0:Y:S01]  /*01c0*/  LDCU.64 UR8, c[0x0][0x380] ;  /* 0x00007000ff0877ac */ /* 0x000e220008000a00 */
[----:B------:R-:W1:Y:S01]  /*01d0*/  LDC R12, c[0x0][0x394] ;  /* 0x0000e500ff0c7b82 */ /* 0x000e620000000800 */
[----:B------:R-:W-:Y:S01]  /*01e0*/  LOP3.LUT R13, R2, 0xfffffff0, RZ, 0xc0, !PT ;  /* 0xfffffff0020d7812 */ /* 0x000fe200078ec0ff */
[----:B------:R-:W-:-:S04]  /*01f0*/  IMAD.MOV.U32 R17, RZ, RZ, RZ ;  /* 0x000000ffff117224 */ /* 0x000fc800078e00ff */
[----:B------:R-:W-:Y:S01]  /*0200*/  IMAD.MOV.U32 R16, RZ, RZ, R13 ;  /* 0x000000ffff107224 */ /* 0x000fe200078e000d */
[----:B0-----:R-:W-:-:S04]  /*0210*/  LEA R20, P1, R6, UR8, 0x2 ;  /* 0x0000000806147c11 */ /* 0x001fc8000f8210ff */
[----:B------:R-:W-:Y:S02]  /*0220*/  IADD3 R20, P2, PT, R20, 0x20, RZ ;  /* 0x0000002014147810 */ /* 0x000fe40007f5e0ff */
[----:B------:R-:W-:Y:S01]  /*0230*/  LEA.HI.X R21, R6, UR9, R15, 0x2, P1 ;  /* 0x0000000906157c11 */ /* 0x000fe200088f140f */
[----:B-1----:R-:W-:-:S04]  /*0240*/  IMAD.MOV.U32 R14, RZ, RZ, R12 ;  /* 0x000000ffff0e7224 */ /* 0x002fc800078e000c */
[----:B------:R-:W-:-:S07]  /*0250*/  IMAD.X R21, RZ, RZ, R21, P2 ;  /* 0x000000ffff157224 */ /* 0x000fce00010e0615 */
.L_x_2:
[----:B------:R-:W-:Y:S02]  /*0260*/  IMAD.MOV.U32 R8, RZ, RZ, R20 ;  /* 0x000000ffff087224 */ /* 0x000fe400078e0014 */
[----:B------:R-:W-:-:S05]  /*0270*/  IMAD.MOV.U32 R9, RZ, RZ, R21 ;  /* 0x000000ffff097224 */ /* 0x000fca00078e0015 */
[----:B------:R-:W2:Y:S04]  /*0280*/  LDG.E R22, desc[UR6][R8.64+-0x20] ;  /* 0xffffe00608167981 */ /* 0x000ea8000c1e1900 */
[----:B------:R-:W2:Y:S04]  /*0290*/  LDG.E R24, desc[UR6][R8.64+-0x1c] ;  /* 0xffffe40608187981 */ /* 0x000ea8000c1e1900 */
[----:B------:R-:W3:Y:S04]  /*02a0*/  LDG.E R25, desc[UR6][R8.64+-0x18] ;  /* 0xffffe80608197981 */ /* 0x000ee8000c1e1900 */
[----:B------:R-:W3:Y:S04]  /*02b0*/  LDG.E R26, desc[UR6][R8.64+-0x14] ;  /* 0xffffec06081a7981 */ /* 0x000ee8000c1e1900 */
[----:B------:R-:W4:Y:S04]  /*02c0*/  LDG.E R20, desc[UR6][R8.64+-0x10] ;  /* 0xfffff00608147981 */ /* 0x000f28000c1e1900 */
[----:B------:R-:W4:Y:S04]  /*02d0*/  LDG.E R21, desc[UR6][R8.64+-0xc] ;  /* 0xfffff40608157981 */ /* 0x000f28000c1e1900 */
[----:B------:R-:W5:Y:S04]  /*02e0*/  LDG.E R18, desc[UR6][R8.64+-0x8] ;  /* 0xfffff80608127981 */ /* 0x000f68000c1e1900 */
[----:B------:R-:W5:Y:S01]  /*02f0*/  LDG.E R19, desc[UR6][R8.64+-0x4] ;  /* 0xfffffc0608137981 */ /* 0x000f62000c1e1900 */
[----:B--2---:R-:W-:-:S03]  /*0300*/  IADD3 R22, PT, PT, R24, R17, R22 ;  /* 0x0000001118167210 */ /* 0x004fc60007ffe016 */
[----:B------:R-:W2:Y:S04]  /*0310*/  LDG.E R17, desc[UR6][R8.64] ;  /* 0x0000000608117981 */ /* 0x000ea8000c1e1900 */
[----:B------:R-:W2:Y:S01]  /*0320*/  LDG.E R24, desc[UR6][R8.64+0x10] ;  /* 0x0000100608187981 */ /* 0x000ea2000c1e1900 */
[----:B---3--:R-:W-:-:S03]  /*0330*/  IADD3 R25, PT, PT, R26, R22, R25 ;  /* 0x000000161a197210 */ /* 0x008fc60007ffe019 */
[----:B------:R-:W2:Y:S04]  /*0340*/  LDG.E R22, desc[UR6][R8.64+0x4] ;  /* 0x0000040608167981 */ /* 0x000ea8000c1e1900 */
[----:B------:R-:W3:Y:S01]  /*0350*/  LDG.E R26, desc[UR6][R8.64+0x14] ;  /* 0x00001406081a7981 */ /* 0x000ee2000c1e1900 */
[----:B----4-:R-:W-:-:S03]  /*0360*/  IADD3 R25, PT, PT, R21, R25, R20 ;  /* 0x0000001915197210 */ /* 0x010fc60007ffe014 */
[----:B------:R-:W4:Y:S04]  /*0370*/  LDG.E R20, desc[UR6][R8.64+0x8] ;  /* 0x0000080608147981 */ /* 0x000f28000c1e1900 */
[----:B------:R-:W4:Y:S01]  /*0380*/  LDG.E R21, desc[UR6][R8.64+0xc] ;  /* 0x00000c0608157981 */ /* 0x000f22000c1e1900 */
[----:B-----5:R-:W-:-:S03]  /*0390*/  IADD3 R25, PT, PT, R19, R25, R18 ;  /* 0x0000001913197210 */ /* 0x020fc60007ffe012 */
[----:B------:R-:W5:Y:S04]  /*03a0*/  LDG.E R18, desc[UR6][R8.64+0x18] ;  /* 0x0000180608127981 */ /* 0x000f68000c1e1900 */
[----:B------:R-:W5:Y:S01]  /*03b0*/  LDG.E R19, desc[UR6][R8.64+0x1c] ;  /* 0x00001c0608137981 */ /* 0x000f62000c1e1900 */
[----:B------:R-:W-:-:S04]  /*03c0*/  IADD3 R16, P1, PT, R16, -0x10, RZ ;  /* 0xfffffff010107810 */ /* 0x000fc80007f3e0ff */
[----:B------:R-:W-:Y:S02]  /*03d0*/  IADD3.X R14, PT, PT, R14, -0x1, RZ, P1, !PT ;  /* 0xffffffff0e0e7810 */ /* 0x000fe40000ffe4ff */
[----:B------:R-:W-:-:S04]  /*03e0*/  ISETP.NE.U32.AND P1, PT, R16, RZ, PT ;  /* 0x000000ff1000720c */ /* 0x000fc80003f25070 */
[----:B------:R-:W-:Y:S02]  /*03f0*/  ISETP.NE.AND.EX P1, PT, R14, RZ, PT, P1 ;  /* 0x000000ff0e00720c */ /* 0x000fe40003f25310 */
[----:B--2---:R-:W-:-:S04]  /*0400*/  IADD3 R17, PT, PT, R22, R25, R17 ;  /* 0x0000001916117210 */ /* 0x004fc80007ffe011 */
[----:B----4-:R-:W-:Y:S02]  /*0410*/  IADD3 R17, PT, PT, R21, R17, R20 ;  /* 0x0000001115117210 */ /* 0x010fe40007ffe014 */
[----:B------:R-:W-:Y:S02]  /*0420*/  IADD3 R20, P2, PT, R8, 0x40, RZ ;  /* 0x0000004008147810 */ /* 0x000fe40007f5e0ff */
[----:B---3--:R-:W-:-:S03]  /*0430*/  IADD3 R17, PT, PT, R26, R17, R24 ;  /* 0x000000111a117210 */ /* 0x008fc60007ffe018 */
[----:B------:R-:W-:Y:S01]  /*0440*/  IMAD.X R21, RZ, RZ, R9, P2 ;  /* 0x000000ffff157224 */ /* 0x000fe200010e0609 */
[----:B-----5:R-:W-:Y:S01]  /*0450*/  IADD3 R17, PT, PT, R19, R17, R18 ;  /* 0x0000001113117210 */ /* 0x020fe20007ffe012 */
[----:B------:R-:W-:Y:S06]  /*0460*/  @P1 BRA `(.L_x_2) ;  /* 0xfffffffc007c1947 */ /* 0x000fec000383ffff */
.L_x_1:
[----:B------:R-:W-:Y:S05]  /*0470*/  @!P0 BRA `(.L_x_3) ;  /* 0x0000000400048947 */ /* 0x000fea0003800000 */
[----:B------:R-:W-:Y:S02]  /*0480*/  ISETP.GE.U32.AND P1, PT, R23, 0x8, PT ;  /* 0x000000081700780c */ /* 0x000fe40003f26070 */
[----:B------:R-:W-:Y:S02]  /*0490*/  LOP3.LUT R24, R2, 0x7, RZ, 0xc0, !PT ;  /* 0x0000000702187812 */ /* 0x000fe400078ec0ff */
[----:B------:R-:W-:Y:S02]  /*04a0*/  ISETP.GE.U32.AND.EX P1, PT, RZ, RZ, PT, P1 ;  /* 0x000000ffff00720c */ /* 0x000fe40003f26110 */
[----:B------:R-:W-:-:S04]  /*04b0*/  ISETP.NE.U32.AND P0, PT, R24, RZ, PT ;  /* 0x000000ff1800720c */ /* 0x000fc80003f05070 */
[----:B------:R-:W-:-:S07]  /*04c0*/  ISETP.NE.AND.EX P0, PT, RZ, RZ, PT, P0 ;  /* 0x000000ffff00720c */ /* 0x000fce0003f05300 */
[----:B------:R-:W-:Y:S06]  /*04d0*/  @!P1 BRA `(.L_x_4) ;  /* 0x00000000004c9947 */ /* 0x000fec0003800000 */
[----:B------:R-:W0:Y:S01]  /*04e0*/  LDCU.64 UR8, c[0x0][0x380] ;  /* 0x00007000ff0877ac */ /* 0x000e220008000a00 */
[----:B------:R-:W-:-:S05]  /*04f0*/  IADD3 R9, P1, PT, R13, R6, RZ ;  /* 0x000000060d097210 */ /* 0x000fca0007f3e0ff */
[----:B------:R-:W-:Y:S01]  /*0500*/  IMAD.X R14, R12, 0x1, R15, P1 ;  /* 0x000000010c0e7824 */ /* 0x000fe200008e060f */
[----:B0-----:R-:W-:-:S04]  /*0510*/  LEA R8, P1, R9, UR8, 0x2 ;  /* 0x0000000809087c11 */ /* 0x001fc8000f8210ff */
[----:B------:R-:W-:-:S05]  /*0520*/  LEA.HI.X R9, R9, UR9, R14, 0x2, P1 ;  /* 0x0000000909097c11 */ /* 0x000fca00088f140e */
        /* <DEDUP_REMOVED lines=8> */
[----:B------:R-:W-:-:S05]  /*05b0*/  IADD3 R13, P1, PT, R13, 0x8, RZ ;  /* 0x000000080d0d7810 */ /* 0x000fca0007f3e0ff */
[----:B------:R-:W-:Y:S01]  /*05c0*/  IMAD.X R12, RZ, RZ, R12, P1 ;  /* 0x000000ffff0c7224 */ /* 0x000fe200008e060c */
[----:B--2---:R-:W-:-:S04]  /*05d0*/  IADD3 R14, PT, PT, R16, R17, R14 ;  /* 0x00000011100e7210 */ /* 0x004fc80007ffe00e */
[----:B---3--:R-:W-:-:S04]  /*05e0*/  IADD3 R14, PT, PT, R18, R14, R19 ;  /* 0x0000000e120e7210 */ /* 0x008fc80007ffe013 */
[----:B----4-:R-:W-:-:S04]  /*05f0*/  IADD3 R14, PT, PT, R20, R14, R21 ;  /* 0x0000000e140e7210 */ /* 0x010fc80007ffe015 */
[----:B-----5:R-:W-:-:S07]  /*0600*/  IADD3 R17, PT, PT, R22, R14, R23 ;  /* 0x0000000e16117210 */ /* 0x020fce0007ffe017 */
.L_x_4:
[----:B------:R-:W-:Y:S05]  /*0610*/  @!P0 BRA `(.L_x_3) ;  /* 0x00000000009c8947 */ /* 0x000fea0003800000 */
[----:B------:R-:W-:-:S04]  /*0620*/  ISETP.GE.U32.AND P0, PT, R24, 0x4, PT ;  /* 0x000000041800780c */ /* 0x000fc80003f06070 */
[----:B------:R-:W-:-:S13]  /*0630*/  ISETP.GE.U32.AND.EX P0, PT, RZ, RZ, PT, P0 ;  /* 0x000000ffff00720c */ /* 0x000fda0003f06100 */
[----:B------:R-:W0:Y:S01]  /*0640*/  @P0 LDC.64 R8, c[0x0][0x380] ;  /* 0x0000e000ff080b82 */ /* 0x000e220000000a00 */
[----:B------:R-:W-:-:S05]  /*0650*/  @P0 IADD3 R6, P1, PT, R13, R6, RZ ;  /* 0x000000060d060210 */ /* 0x000fca0007f3e0ff */
[----:B------:R-:W-:Y:S01]  /*0660*/  @P0 IMAD.X R15, R12, 0x1, R15, P1 ;  /* 0x000000010c0f0824 */ /* 0x000fe200008e060f */
[----:B0-----:R-:W-:-:S04]  /*0670*/  @P0 LEA R8, P1, R6, R8, 0x2 ;  /* 0x0000000806080211 */ /* 0x001fc800078210ff */
[----:B------:R-:W-:-:S05]  /*0680*/  @P0 LEA.HI.X R9, R6, R9, R15, 0x2, P1 ;  /* 0x0000000906090211 */ /* 0x000fca00008f140f */
[----:B------:R-:W2:Y:S04]  /*0690*/  @P0 LDG.E R6, desc[UR6][R8.64] ;  /* 0x0000000608060981 */ /* 0x000ea8000c1e1900 */
[----:B------:R-:W2:Y:S04]  /*06a0*/  @P0 LDG.E R7, desc[UR6][R8.64+0x4] ;  /* 0x0000040608070981 */ /* 0x000ea8000c1e1900 */
[----:B------:R-:W3:Y:S04]  /*06b0*/  @P0 LDG.E R19, desc[UR6][R8.64+0x8] ;  /* 0x0000080608130981 */ /* 0x000ee8000c1e1900 */
[----:B------:R-:W3:Y:S01]  /*06c0*/  @P0 LDG.E R16, desc[UR6][R8.64+0xc] ;  /* 0x00000c0608100981 */ /* 0x000ee2000c1e1900 */
[----:B------:R-:W-:Y:S01]  /*06d0*/  LOP3.LUT R14, R2, 0x3, RZ, 0xc0, !PT ;  /* 0x00000003020e7812 */ /* 0x000fe200078ec0ff */
[----:B------:R-:W-:Y:S01]  /*06e0*/  IMAD.MOV.U32 R15, RZ, RZ, RZ ;  /* 0x000000ffff0f7224 */ /* 0x000fe200078e00ff */
[----:B------:R-:W-:-:S02]  /*06f0*/  @P0 IADD3 R13, P2, PT, R13, 0x4, RZ ;  /* 0x000000040d0d0810 */ /* 0x000fc40007f5e0ff */
[----:B------:R-:W-:-:S03]  /*0700*/  ISETP.NE.U32.AND P1, PT, R14, RZ, PT ;  /* 0x000000ff0e00720c */ /* 0x000fc60003f25070 */
[----:B------:R-:W-:Y:S01]  /*0710*/  @P0 IMAD.X R12, RZ, RZ, R12, P2 ;  /* 0x000000ffff0c0224 */ /* 0x000fe200010e060c */
[----:B------:R-:W-:Y:S02]  /*0720*/  ISETP.NE.AND.EX P1, PT, R15, RZ, PT, P1 ;  /* 0x000000ff0f00720c */ /* 0x000fe40003f25310 */
[----:B--2---:R-:W-:-:S04]  /*0730*/  @P0 IADD3 R6, PT, PT, R7, R17, R6 ;  /* 0x0000001107060210 */ /* 0x004fc80007ffe006 */
[----:B---3--:R-:W-:-:S07]  /*0740*/  @P0 IADD3 R17, PT, PT, R16, R6, R19 ;  /* 0x0000000610110210 */ /* 0x008fce0007ffe013 */
[----:B------:R-:W-:Y:S05]  /*0750*/  @!P1 BRA `(.L_x_3) ;  /* 0x00000000004c9947 */ /* 0x000fea0003800000 */
[----:B------:R-:W0:Y:S01]  /*0760*/  LDCU.64 UR8, c[0x0][0x380] ;  /* 0x00007000ff0877ac */ /* 0x000e220008000a00 */
[----:B------:R-:W-:Y:S02]  /*0770*/  IMAD.MOV.U32 R6, RZ, RZ, R13 ;  /* 0x000000ffff067224 */ /* 0x000fe400078e000d */
[----:B------:R-:W-:Y:S02]  /*0780*/  IMAD.MOV.U32 R7, RZ, RZ, R12 ;  /* 0x000000ffff077224 */ /* 0x000fe400078e000c */
[----:B------:R-:W-:-:S03]  /*0790*/  IMAD.WIDE.U32 R6, R11, R2, R6 ;  /* 0x000000020b067225 */ /* 0x000fc600078e0006 */
[----:B------:R-:W-:-:S04]  /*07a0*/  IADD3 R2, P0, PT, R4, R6, RZ ;  /* 0x0000000604027210 */ /* 0x000fc80007f1e0ff */
[----:B------:R-:W-:Y:S02]  /*07b0*/  IADD3.X R5, PT, PT, R5, R3, R7, P0, !PT ;  /* 0x0000000305057210 */ /* 0x000fe400007fe407 */
[----:B0-----:R-:W-:-:S04]  /*07c0*/  LEA R4, P1, R2, UR8, 0x2 ;  /* 0x0000000802047c11 */ /* 0x001fc8000f8210ff */
[----:B------:R-:W-:-:S09]  /*07d0*/  LEA.HI.X R5, R2, UR9, R5, 0x2, P1 ;  /* 0x0000000902057c11 */ /* 0x000fd200088f1405 */
.L_x_5:
[----:B------:R-:W-:Y:S02]  /*07e0*/  IMAD.MOV.U32 R2, RZ, RZ, R4 ;  /* 0x000000ffff027224 */ /* 0x000fe400078e0004 */
[----:B------:R-:W-:-:S05]  /*07f0*/  IMAD.MOV.U32 R3, RZ, RZ, R5 ;  /* 0x000000ffff037224 */ /* 0x000fca00078e0005 */
[----:B------:R-:W2:Y:S01]  /*0800*/  LDG.E R2, desc[UR6][R2.64] ;  /* 0x0000000602027981 */ /* 0x000ea2000c1e1900 */
[----:B------:R-:W-:Y:S02]  /*0810*/  IADD3 R14, P0, PT, R14, -0x1, RZ ;  /* 0xffffffff0e0e7810 */ /* 0x000fe40007f1e0ff */
[----:B------:R-:W-:Y:S02]  /*0820*/  IADD3 R4, P1, PT, R4, 0x4, RZ ;  /* 0x0000000404047810 */ /* 0x000fe40007f3e0ff */
[----:B------:R-:W-:Y:S02]  /*0830*/  IADD3.X R15, PT, PT, R15, -0x1, RZ, P0, !PT ;  /* 0xffffffff0f0f7810 */ /* 0x000fe400007fe4ff */
[----:B------:R-:W-:Y:S01]  /*0840*/  ISETP.NE.U32.AND P0, PT, R14, RZ, PT ;  /* 0x000000ff0e00720c */ /* 0x000fe20003f05070 */
[----:B------:R-:W-:-:S03]  /*0850*/  IMAD.X R5, RZ, RZ, R5, P1 ;  /* 0x000000ffff057224 */ /* 0x000fc600008e0605 */
[----:B------:R-:W-:Y:S01]  /*0860*/  ISETP.NE.AND.EX P0, PT, R15, RZ, PT, P0 ;  /* 0x000000ff0f00720c */ /* 0x000fe20003f05300 */
[----:B--2---:R-:W-:-:S12]  /*0870*/  IMAD.IADD R17, R2, 0x1, R17 ;  /* 0x0000000102117824 */ /* 0x004fd800078e0211 */
[----:B------:R-:W-:Y:S05]  /*0880*/  @P0 BRA `(.L_x_5) ;  /* 0xfffffffc00d40947 */ /* 0x000fea000383ffff */
.L_x_3:
[----:B------:R0:W-:Y:S02]  /*0890*/  STS [R10], R17 ;  /* 0x000000110a007388 */ /* 0x0001e40000000800 */
.L_x_0:
[----:B------:R-:W-:Y:S01]  /*08a0*/  BAR.SYNC.DEFER_BLOCKING 0x0 ;  /* 0x0000000000007b1d */ /* 0x000fe20000010000 */
[C---:B------:R-:W-:Y:S02]  /*08b0*/  ISETP.GT.U32.AND P0, PT, R11.reuse, 0xff, PT ;  /* 0x000000ff0b00780c */ /* 0x040fe40003f04070 */
[----:B------:R-:W-:-:S11]  /*08c0*/  ISETP.GT.U32.AND P1, PT, R11, 0x7f, PT ;  /* 0x0000007f0b00780c */ /* 0x000fd60003f24070 */
[----:B------:R-:W-:Y:S04]  /*08d0*/  @!P0 LDS R2, [R10+0x400] ;  /* 0x000400000a028984 */ /* 0x000fe80000000800 */
[----:B------:R-:W1:Y:S02]  /*08e0*/  @!P0 LDS R3, [R10] ;  /* 0x000000000a038984 */ /* 0x000e640000000800 */
[----:B-1----:R-:W-:-:S05]  /*08f0*/  @!P0 IMAD.IADD R3, R2, 0x1, R3 ;  /* 0x0000000102038824 */ /* 0x002fca00078e0203 */
[----:B------:R-:W-:Y:S01]  /*0900*/  @!P0 STS [R10], R3 ;  /* 0x000000030a008388 */ /* 0x000fe20000000800 */
[----:B------:R-:W-:Y:S01]  /*0910*/  BAR.SYNC.DEFER_BLOCKING 0x0 ;  /* 0x0000000000007b1d */ /* 0x000fe20000010000 */
[----:B------:R-:W-:-:S05]  /*0920*/  ISETP.GT.U32.AND P0, PT, R11, 0x3f, PT ;  /* 0x0000003f0b00780c */ /* 0x000fca0003f04070 */
        /* <DEDUP_REMOVED lines=35> */
[----:B------:R-:W-:-:S05]  /*0b60*/  ISETP.NE.AND P0, PT, R11, RZ, PT ;  /* 0x000000ff0b00720c */ /* 0x000fca0003f05270 */
[----:B------:R-:W-:Y:S04]  /*0b70*/  @!P1 LDS R2, [R10+0x8] ;  /* 0x000008000a029984 */ /* 0x000fe80000000800 */
[----:B------:R-:W1:Y:S02]  /*0b80*/  @!P1 LDS R5, [R10] ;  /* 0x000000000a059984 */ /* 0x000e640000000800 */
[----:B-1----:R-:W-:-:S05]  /*0b90*/  @!P1 IMAD.IADD R5, R2, 0x1, R5 ;  /* 0x0000000102059824 */ /* 0x002fca00078e0205 */
[----:B------:R-:W-:Y:S01]  /*0ba0*/  @!P1 STS [R10], R5 ;  /* 0x000000050a009388 */ /* 0x000fe20000000800 */
[----:B------:R-:W-:Y:S06]  /*0bb0*/  BAR.SYNC.DEFER_BLOCKING 0x0 ;  /* 0x0000000000007b1d */ /* 0x000fec0000010000 */
[----:B------:R-:W-:Y:S04]  /*0bc0*/  @!P0 LDS R2, [UR4+0x4] ;  /* 0x00000404ff028984 */ /* 0x000fe80008000800 */
[----:B------:R-:W1:Y:S02]  /*0bd0*/  @!P0 LDS R7, [R10] ;  /* 0x000000000a078984 */ /* 0x000e640000000800 */
[----:B-1----:R-:W-:-:S02]  /*0be0*/  @!P0 IMAD.IADD R7, R2, 0x1, R7 ;  /* 0x0000000102078824 */ /* 0x002fc400078e0207 */
[----:B------:R-:W1:Y:S03]  /*0bf0*/  LDC.64 R2, c[0x0][0x398] ;  /* 0x0000e600ff027b82 */ /* 0x000e660000000a00 */
[----:B------:R-:W-:Y:S05]  /*0c00*/  @!P0 STS [R10], R7 ;  /* 0x000000070a008388 */ /* 0x000fea0000000800 */
[----:B------:R-:W-:Y:S01]  /*0c10*/  BAR.SYNC.DEFER_BLOCKING 0x0 ;  /* 0x0000000000007b1d */ /* 0x000fe20000010000 */
[----:B-1----:R-:W-:-:S05]  /*0c20*/  IMAD.WIDE.U32 R2, R0, 0x4, R2 ;  /* 0x0000000400027825 */ /* 0x002fca00078e0002 */
[----:B------:R-:W1:Y:S04]  /*0c30*/  LDS R9, [UR4] ;  /* 0x00000004ff097984 */ /* 0x000e680008000800 */
[----:B-1----:R-:W-:Y:S01]  /*0c40*/  STG.E desc[UR6][R2.64], R9 ;  /* 0x0000000902007986 */ /* 0x002fe2000c101906 */
[----:B------:R-:W-:Y:S05]  /*0c50*/  EXIT ;  /* 0x000000000000794d */ /* 0x000fea0003800000 */
.L_x_6:
[----:B------:R-:W-:-:S00]  /*0c60*/  BRA `(.L_x_6) ;  /* 0xfffffffc00fc7947 */ /* 0x000fc0000383ffff */
[----:B------:R-:W-:-:S00]  /*0c70*/  NOP ;  /* 0x0000000000007918 */ /* 0x000fc00000000000 */
        /* <DEDUP_REMOVED lines=8> */
.L_x_7:


//--------------------- .nv.shared._Z14int_sum_kernelILi512EEvPKimmPi --------------------------
	.section	.nv.shared._Z14int_sum_kernelILi512EEvPKimmPi,"aw",@nobits
	.sectionflags	@""
	.align	4
.nv.shared._Z14int_sum_kernelILi512EEvPKimmPi:
	.zero		9216


//--------------------- .nv.shared.reserved.0     --------------------------
	.section	.nv.shared.reserved.0,"aw",@nobits
	.weak		__nv_reservedSMEM_offset_0_alias
	.size		__nv_reservedSMEM_offset_0_alias, 0, 64
	.other		__nv_reservedSMEM_offset_0_alias,@"STO_CUDA_RESERVED_SHARED STV_DEFAULT"
__nv_reservedSMEM_offset_0_alias:
	.zero		0
	.zero		64


//--------------------- .nv.constant0._Z14int_sum_kernelILi512EEvPKimmPi --------------------------
	.section	.nv.constant0._Z14int_sum_kernelILi512EEvPKimmPi,"a",@progbits
	.sectionflags	@""
	.align	4
.nv.constant0._Z14int_sum_kernelILi512EEvPKimmPi:
	.zero		928


//--------------------- SYMBOLS --------------------------

	.type		.nv.reservedSmem.offset0,@object
	.size		.nv.reservedSmem.offset0,0x4
	.type		.nv.reservedSmem.cap,@object
	.size		.nv.reservedSmem.cap,0x4
